	.headerflags	@"EF_CUDA_TEXMODE_UNIFIED EF_CUDA_64BIT_ADDRESS EF_CUDA_ACCELERATORS EF_CUDA_SM90 EF_CUDA_VIRTUAL_SM(EF_CUDA_SM90)"
	.elftype	@"ET_EXEC"


//--------------------- .nv.info                  --------------------------
	.section	.nv.info,"",@"SHT_CUDA_INFO"
	.align	4


	//----- nvinfo : EIATTR_REGCOUNT
	.align		4
        /*0000*/ 	.byte	0x04, 0x2f
        /*0002*/ 	.short	(.L_1 - .L_0)
	.align		4
.L_0:
        /*0004*/ 	.word	index@(triton_poi_fused_cat_8)
        /*0008*/ 	.word	0x0000000d


	//----- nvinfo : EIATTR_MIN_STACK_SIZE
	.align		4
.L_1:
        /*000c*/ 	.byte	0x04, 0x12
        /*000e*/ 	.short	(.L_3 - .L_2)
	.align		4
.L_2:
        /*0010*/ 	.word	index@(triton_poi_fused_cat_8)
        /*0014*/ 	.word	0x00000000


	//----- nvinfo : EIATTR_FRAME_SIZE
	.align		4
.L_3:
        /*0018*/ 	.byte	0x04, 0x11
        /*001a*/ 	.short	(.L_5 - .L_4)
	.align		4
.L_4:
        /*001c*/ 	.word	index@(triton_poi_fused_cat_8)
        /*0020*/ 	.word	0x00000000


	//----- nvinfo : EIATTR_MIN_STACK_SIZE
	.align		4
.L_5:
        /*0024*/ 	.byte	0x04, 0x12
        /*0026*/ 	.short	(.L_7 - .L_6)
	.align		4
.L_6:
        /*0028*/ 	.word	index@(triton_poi_fused_cat_8)
        /*002c*/ 	.word	0x00000000
.L_7:


//--------------------- .nv.info.triton_poi_fused_cat_8 --------------------------
	.section	.nv.info.triton_poi_fused_cat_8,"",@"SHT_CUDA_INFO"
	.sectionflags	@""
	.align	4


	//----- nvinfo : EIATTR_CUDA_API_VERSION
	.align		4
        /*0000*/ 	.byte	0x04, 0x37
        /*0002*/ 	.short	(.L_9 - .L_8)
.L_8:
        /*0004*/ 	.word	0x0000007c


	//----- nvinfo : EIATTR_KPARAM_INFO
	.align		4
.L_9:
        /*0008*/ 	.byte	0x04, 0x17
        /*000a*/ 	.short	(.L_11 - .L_10)
.L_10:
        /*000c*/ 	.word	0x00000000
        /*0010*/ 	.short	0x0003
        /*0012*/ 	.short	0x0018
        /*0014*/ 	.byte	0x00, 0xf0, 0x11, 0x00


	//----- nvinfo : EIATTR_KPARAM_INFO
	.align		4
.L_11:
        /*0018*/ 	.byte	0x04, 0x17
        /*001a*/ 	.short	(.L_13 - .L_12)
.L_12:
        /*001c*/ 	.word	0x00000000
        /*0020*/ 	.short	0x0002
        /*0022*/ 	.short	0x0010
        /*0024*/ 	.byte	0x00, 0xf4, 0x21, 0x00


	//----- nvinfo : EIATTR_KPARAM_INFO
	.align		4
.L_13:
        /*0028*/ 	.byte	0x04, 0x17
        /*002a*/ 	.short	(.L_15 - .L_14)
.L_14:
        /*002c*/ 	.word	0x00000000
        /*0030*/ 	.short	0x0001
        /*0032*/ 	.short	0x0008
        /*0034*/ 	.byte	0x00, 0xf4, 0x21, 0x00


	//----- nvinfo : EIATTR_KPARAM_INFO
	.align		4
.L_15:
        /*0038*/ 	.byte	0x04, 0x17
        /*003a*/ 	.short	(.L_17 - .L_16)
.L_16:
        /*003c*/ 	.word	0x00000000
        /*0040*/ 	.short	0x0000
        /*0042*/ 	.short	0x0000
        /*0044*/ 	.byte	0x00, 0xf4, 0x21, 0x00


	//----- nvinfo : EIATTR_SPARSE_MMA_MASK
	.align		4
.L_17:
        /*0048*/ 	.byte	0x03, 0x50
        /*004a*/ 	.short	0x0000


	//----- nvinfo : EIATTR_MAXREG_COUNT
	.align		4
        /*004c*/ 	.byte	0x03, 0x1b
        /*004e*/ 	.short	0x00ff


	//----- nvinfo : EIATTR_EXIT_INSTR_OFFSETS
	.align		4
        /*0050*/ 	.byte	0x04, 0x1c
        /*0052*/ 	.short	(.L_19 - .L_18)


	//   ....[0]....
.L_18:
        /*0054*/ 	.word	0x00000450


	//----- nvinfo : EIATTR_REQNTID
	.align		4
.L_19:
        /*0058*/ 	.byte	0x04, 0x10
        /*005a*/ 	.short	(.L_21 - .L_20)
.L_20:
        /*005c*/ 	.word	0x00000080
        /*0060*/ 	.word	0x00000001
        /*0064*/ 	.word	0x00000001


	//----- nvinfo : EIATTR_CBANK_PARAM_SIZE
	.align		4
.L_21:
        /*0068*/ 	.byte	0x03, 0x19
        /*006a*/ 	.short	0x001c


	//----- nvinfo : EIATTR_PARAM_CBANK
	.align		4
        /*006c*/ 	.byte	0x04, 0x0a
        /*006e*/ 	.short	(.L_23 - .L_22)
	.align		4
.L_22:
        /*0070*/ 	.word	index@(.nv.constant0.triton_poi_fused_cat_8)
        /*0074*/ 	.short	0x0210
        /*0076*/ 	.short	0x001c


	//----- nvinfo : EIATTR_SW_WAR
	.align		4
.L_23:
        /*0078*/ 	.byte	0x04, 0x36
        /*007a*/ 	.short	(.L_25 - .L_24)
.L_24:
        /*007c*/ 	.word	0x00000008
.L_25:


//--------------------- .nv.callgraph             --------------------------
	.section	.nv.callgraph,"",@"SHT_CUDA_CALLGRAPH"
	.align	4
	.sectionentsize	8
	.align		4
        /*0000*/ 	.word	0x00000000
	.align		4
        /*0004*/ 	.word	0xffffffff
	.align		4
        /*0008*/ 	.word	0x00000000
	.align		4
        /*000c*/ 	.word	0xfffffffe
	.align		4
        /*0010*/ 	.word	0x00000000
	.align		4
        /*0014*/ 	.word	0xfffffffd
	.align		4
        /*0018*/ 	.word	0x00000000
	.align		4
        /*001c*/ 	.word	0xfffffffc


//--------------------- .text.triton_poi_fused_cat_8 --------------------------
	.section	.text.triton_poi_fused_cat_8,"ax",@progbits
	.align	128
        .global         triton_poi_fused_cat_8
        .type           triton_poi_fused_cat_8,@function
        .size           triton_poi_fused_cat_8,(.L_x_1 - triton_poi_fused_cat_8)
        .other          triton_poi_fused_cat_8,@"STO_CUDA_ENTRY STV_DEFAULT"
triton_poi_fused_cat_8:
.text.triton_poi_fused_cat_8:
[----:B------:R-:W-:Y:S01]  /*0000*/  LDC R1, c[0x0][0x28] ;  /* 0x00000a00ff017b82 */ /* 0x000fe20000000800 */
[----:B------:R-:W1:Y:S01]  /*0010*/  S2R R0, SR_TID.X ;  /* 0x0000000000007919 */ /* 0x000e620000002100 */
[----:B------:R-:W-:Y:S01]  /*0020*/  ULDC.64 UR6, c[0x0][0x218] ;  /* 0x0000860000067ab9 */ /* 0x000fe20000000a00 */
[----:B------:R-:W-:Y:S01]  /*0030*/  ULDC.64 UR4, c[0x0][0x208] ;  /* 0x0000820000047ab9 */ /* 0x000fe20000000a00 */
[----:B------:R-:W2:Y:S01]  /*0040*/  S2R R3, SR_CTAID.X ;  /* 0x0000000000037919 */ /* 0x000ea20000002500 */
[----:B-1----:R-:W-:-:S05]  /*0050*/  LOP3.LUT R0, R0, 0x7f, RZ, 0xc0, !PT ;  /* 0x0000007f00007812 */ /* 0x002fca00078ec0ff */
[----:B--2---:R-:W-:Y:S02]  /*0060*/  IMAD R0, R3, 0x80, R0 ;  /* 0x0000008003007824 */ /* 0x004fe400078e0200 */
[----:B------:R-:W1:Y:S03]  /*0070*/  LDC.64 R2, c[0x0][0x210] ;  /* 0x00008400ff027b82 */ /* 0x000e660000000a00 */
[----:B------:R-:W-:-:S04]  /*0080*/  SHF.R.S32.HI R5, RZ, 0x1f, R0 ;  /* 0x0000001fff057819 */ /* 0x000fc80000011400 */
[CC--:B------:R-:W-:Y:S02]  /*0090*/  LEA.HI R4, R5.reuse, R0.reuse, RZ, 0x4 ;  /* 0x0000000005047211 */ /* 0x0c0fe400078f20ff */
[----:B------:R-:W-:Y:S02]  /*00a0*/  LEA.HI R8, R5, R0, RZ, 0xa ;  /* 0x0000000005087211 */ /* 0x000fe400078f50ff */
[--C-:B------:R-:W-:Y:S02]  /*00b0*/  SHF.R.S32.HI R6, RZ, 0x4, R4.reuse ;  /* 0x00000004ff067819 */ /* 0x100fe40000011404 */
[----:B------:R-:W-:Y:S02]  /*00c0*/  SHF.R.S32.HI R7, RZ, 0x1f, R4 ;  /* 0x0000001fff077819 */ /* 0x000fe40000011404 */
[----:B------:R-:W-:Y:S02]  /*00d0*/  LOP3.LUT R5, R4, 0xfffffff0, RZ, 0xc0, !PT ;  /* 0xfffffff004057812 */ /* 0x000fe400078ec0ff */
[----:B------:R-:W-:-:S02]  /*00e0*/  LEA.HI R7, R7, R6, RZ, 0x6 ;  /* 0x0000000607077211 */ /* 0x000fc400078f30ff */
[----:B------:R-:W-:Y:S01]  /*00f0*/  SHF.R.S32.HI R4, RZ, 0xa, R8 ;  /* 0x0000000aff047819 */ /* 0x000fe20000011408 */
[----:B------:R-:W-:Y:S01]  /*0100*/  IMAD.IADD R5, R0, 0x1, -R5 ;  /* 0x0000000100057824 */ /* 0x000fe200078e0a05 */
[----:B------:R-:W-:Y:S02]  /*0110*/  LOP3.LUT R7, R7, 0xffffffc0, RZ, 0xc0, !PT ;  /* 0xffffffc007077812 */ /* 0x000fe400078ec0ff */
[----:B------:R-:W-:Y:S01]  /*0120*/  LOP3.LUT R9, R8, 0xfffffc00, RZ, 0xc0, !PT ;  /* 0xfffffc0008097812 */ /* 0x000fe200078ec0ff */
[----:B------:R-:W-:Y:S02]  /*0130*/  IMAD.SHL.U32 R4, R4, 0x200, RZ ;  /* 0x0000020004047824 */ /* 0x000fe400078e00ff */
[----:B------:R-:W-:-:S03]  /*0140*/  IMAD.IADD R7, R6, 0x1, -R7 ;  /* 0x0000000106077824 */ /* 0x000fc600078e0a07 */
[----:B------:R-:W-:Y:S01]  /*0150*/  IADD3 R9, R4, R0, -R9 ;  /* 0x0000000004097210 */ /* 0x000fe20007ffe809 */
[C---:B------:R-:W-:Y:S01]  /*0160*/  IMAD.SHL.U32 R6, R7.reuse, 0x10, RZ ;  /* 0x0000001007067824 */ /* 0x040fe200078e00ff */
[C---:B------:R-:W-:Y:S02]  /*0170*/  ISETP.GT.AND P1, PT, R7.reuse, 0x1f, PT ;  /* 0x0000001f0700780c */ /* 0x040fe40003f24270 */
[----:B------:R-:W-:Y:S01]  /*0180*/  ISETP.GE.AND P0, PT, R7, 0x20, PT ;  /* 0x000000200700780c */ /* 0x000fe20003f06270 */
[----:B-1----:R-:W-:Y:S01]  /*0190*/  IMAD.WIDE R2, R9, 0x4, R2 ;  /* 0x0000000409027825 */ /* 0x002fe200078e0202 */
[--C-:B------:R-:W-:Y:S02]  /*01a0*/  SHF.R.S32.HI R7, RZ, 0x1f, R4.reuse ;  /* 0x0000001fff077819 */ /* 0x100fe40000011404 */
[----:B------:R-:W-:Y:S02]  /*01b0*/  IADD3 R8, P2, P3, R6, R5, R4 ;  /* 0x0000000506087210 */ /* 0x000fe40007b5e004 */
[----:B------:R-:W-:-:S02]  /*01c0*/  SHF.R.S32.HI R5, RZ, 0x1f, R5 ;  /* 0x0000001fff057819 */ /* 0x000fc40000011405 */
[----:B------:R-:W-:Y:S01]  /*01d0*/  SHF.R.S32.HI R4, RZ, 0x1f, R6 ;  /* 0x0000001fff047819 */ /* 0x000fe20000011406 */
[----:B------:R-:W-:-:S03]  /*01e0*/  IMAD.MOV.U32 R6, RZ, RZ, RZ ;  /* 0x000000ffff067224 */ /* 0x000fc600078e00ff */
[----:B------:R-:W-:Y:S02]  /*01f0*/  IADD3.X R5, R4, R5, R7, P2, P3 ;  /* 0x0000000504057210 */ /* 0x000fe400017e6407 */
[C---:B------:R-:W-:Y:S01]  /*0200*/  LEA R4, P2, R8.reuse, UR6, 0x2 ;  /* 0x0000000608047c11 */ /* 0x040fe2000f8410ff */
[----:B------:R-:W2:Y:S03]  /*0210*/  @!P0 LDG.E R6, desc[UR4][R2.64] ;  /* 0x0000000402068981 */ /* 0x000ea6000c1e1900 */
[----:B------:R-:W-:Y:S01]  /*0220*/  LEA.HI.X R5, R8, UR7, R5, 0x2, P2 ;  /* 0x0000000708057c11 */ /* 0x000fe200090f1405 */
[----:B------:R-:W-:-:S06]  /*0230*/  IMAD.MOV.U32 R8, RZ, RZ, RZ ;  /* 0x000000ffff087224 */ /* 0x000fcc00078e00ff */
[----:B------:R-:W3:Y:S01]  /*0240*/  @P1 LDG.E R8, desc[UR4][R4.64+-0x800] ;  /* 0xfff8000404081981 */ /* 0x000ee2000c1e1900 */
[----:B--2---:R-:W-:-:S05]  /*0250*/  SEL R6, R6, RZ, !P0 ;  /* 0x000000ff06067207 */ /* 0x004fca0004000000 */
[----:B------:R-:W-:-:S04]  /*0260*/  FADD R7, RZ, -R6 ;  /* 0x80000006ff077221 */ /* 0x000fc80000000000 */
[----:B------:R-:W-:Y:S01]  /*0270*/  FMUL R7, R7, 1.4426950216293334961 ;  /* 0x3fb8aa3b07077820 */ /* 0x000fe20000400000 */
[----:B---3--:R-:W-:-:S04]  /*0280*/  SEL R8, R8, RZ, P1 ;  /* 0x000000ff08087207 */ /* 0x008fc80000800000 */
[----:B------:R-:W-:Y:S01]  /*0290*/  FSETP.GEU.AND P1, PT, R7, -126, PT ;  /* 0xc2fc00000700780b */ /* 0x000fe20003f2e000 */
[----:B------:R-:W-:-:S04]  /*02a0*/  FADD R9, RZ, -R8 ;  /* 0x80000008ff097221 */ /* 0x000fc80000000000 */
[----:B------:R-:W-:-:S05]  /*02b0*/  FMUL R9, R9, 1.4426950216293334961 ;  /* 0x3fb8aa3b09097820 */ /* 0x000fca0000400000 */
[----:B------:R-:W-:-:S03]  /*02c0*/  FSETP.GEU.AND P2, PT, R9, -126, PT ;  /* 0xc2fc00000900780b */ /* 0x000fc60003f4e000 */
[----:B------:R-:W-:-:S04]  /*02d0*/  @!P1 FMUL R7, R7, 0.5 ;  /* 0x3f00000007079820 */ /* 0x000fc80000400000 */
[----:B------:R1:W2:Y:S06]  /*02e0*/  MUFU.EX2 R2, R7 ;  /* 0x0000000700027308 */ /* 0x0002ac0000000800 */
[----:B------:R-:W-:Y:S01]  /*02f0*/  @!P2 FMUL R9, R9, 0.5 ;  /* 0x3f0000000909a820 */ /* 0x000fe20000400000 */
[----:B-1----:R-:W-:-:S03]  /*0300*/  IMAD.MOV.U32 R7, RZ, RZ, 0x3e800000 ;  /* 0x3e800000ff077424 */ /* 0x002fc600078e00ff */
[----:B------:R-:W1:Y:S01]  /*0310*/  MUFU.EX2 R3, R9 ;  /* 0x0000000900037308 */ /* 0x000e620000000800 */
[----:B--2---:R-:W-:-:S04]  /*0320*/  @!P1 FMUL R2, R2, R2 ;  /* 0x0000000202029220 */ /* 0x004fc80000400000 */
[----:B------:R-:W-:-:S05]  /*0330*/  FADD R4, R2, 1 ;  /* 0x3f80000002047421 */ /* 0x000fca0000000000 */
[----:B------:R-:W-:Y:S01]  /*0340*/  FSETP.GT.AND P1, PT, R4, 8.50705917302346158658e+37, PT ;  /* 0x7e8000000400780b */ /* 0x000fe20003f24000 */
[----:B-1----:R-:W-:-:S03]  /*0350*/  @!P2 FMUL R3, R3, R3 ;  /* 0x000000030303a220 */ /* 0x002fc60000400000 */
[----:B------:R-:W-:Y:S01]  /*0360*/  FSEL R5, R7, 1, P1 ;  /* 0x3f80000007057808 */ /* 0x000fe20000800000 */
[----:B------:R-:W-:Y:S02]  /*0370*/  FADD R10, R3, 1 ;  /* 0x3f800000030a7421 */ /* 0x000fe40000000000 */
[----:B------:R-:W1:Y:S03]  /*0380*/  LDC.64 R2, c[0x0][0x220] ;  /* 0x00008800ff027b82 */ /* 0x000e660000000a00 */
[----:B------:R-:W-:-:S03]  /*0390*/  FSETP.GT.AND P2, PT, R10, 8.50705917302346158658e+37, PT ;  /* 0x7e8000000a00780b */ /* 0x000fc60003f44000 */
[----:B------:R-:W-:Y:S01]  /*03a0*/  @P1 FMUL R4, R4, 0.25 ;  /* 0x3e80000004041820 */ /* 0x000fe20000400000 */
[----:B------:R-:W-:-:S05]  /*03b0*/  FSEL R7, R7, 1, P2 ;  /* 0x3f80000007077808 */ /* 0x000fca0001000000 */
[----:B------:R-:W2:Y:S04]  /*03c0*/  MUFU.RCP R4, R4 ;  /* 0x0000000400047308 */ /* 0x000ea80000001000 */
[----:B------:R-:W-:-:S06]  /*03d0*/  @P2 FMUL R10, R10, 0.25 ;  /* 0x3e8000000a0a2820 */ /* 0x000fcc0000400000 */
[----:B------:R-:W3:Y:S01]  /*03e0*/  MUFU.RCP R10, R10 ;  /* 0x0000000a000a7308 */ /* 0x000ee20000001000 */
[----:B-1----:R-:W-:-:S04]  /*03f0*/  IMAD.WIDE R2, R0, 0x4, R2 ;  /* 0x0000000400027825 */ /* 0x002fc800078e0202 */
[----:B--2---:R-:W-:-:S04]  /*0400*/  FMUL R5, R4, R5 ;  /* 0x0000000504057220 */ /* 0x004fc80000400000 */
[----:B------:R-:W-:Y:S01]  /*0410*/  FMUL R5, R6, R5 ;  /* 0x0000000506057220 */ /* 0x000fe20000400000 */
[----:B---3--:R-:W-:-:S04]  /*0420*/  FMUL R7, R10, R7 ;  /* 0x000000070a077220 */ /* 0x008fc80000400000 */
[----:B------:R-:W-:-:S05]  /*0430*/  @P0 FMUL R5, R8, R7 ;  /* 0x0000000708050220 */ /* 0x000fca0000400000 */
[----:B------:R-:W-:Y:S01]  /*0440*/  STG.E desc[UR4][R2.64], R5 ;  /* 0x0000000502007986 */ /* 0x000fe2000c101904 */
[----:B------:R-:W-:Y:S05]  /*0450*/  EXIT ;  /* 0x000000000000794d */ /* 0x000fea0003800000 */
.L_x_0:
[----:B------:R-:W-:-:S00]  /*0460*/  BRA `(.L_x_0) ;  /* 0xfffffffc00fc7947 */ /* 0x000fc0000383ffff */
[----:B------:R-:W-:-:S00]  /*0470*/  NOP ;  /* 0x0000000000007918 */ /* 0x000fc00000000000 */
        /* <DEDUP_REMOVED lines=8> */
.L_x_1:


//--------------------- .nv.constant0.triton_poi_fused_cat_8 --------------------------
	.section	.nv.constant0.triton_poi_fused_cat_8,"a",@progbits
	.sectionflags	@""
	.align	4
.nv.constant0.triton_poi_fused_cat_8:
	.zero		556
